	.headerflags	@"EF_CUDA_TEXMODE_UNIFIED EF_CUDA_64BIT_ADDRESS EF_CUDA_SM80 EF_CUDA_VIRTUAL_SM(EF_CUDA_SM80)"
	.elftype	@"ET_EXEC"


//--------------------- .nv.info                  --------------------------
	.section	.nv.info,"",@"SHT_CUDA_INFO"
	.align	4


	//----- nvinfo : EIATTR_REGCOUNT
	.align		4
        /*0000*/ 	.byte	0x04, 0x2f
        /*0002*/ 	.short	(.L_1 - .L_0)
	.align		4
.L_0:
        /*0004*/ 	.word	index@(naive_matmul_k)
        /*0008*/ 	.word	0x0000001e


	//----- nvinfo : EIATTR_MIN_STACK_SIZE
	.align		4
.L_1:
        /*000c*/ 	.byte	0x04, 0x12
        /*000e*/ 	.short	(.L_3 - .L_2)
	.align		4
.L_2:
        /*0010*/ 	.word	index@(naive_matmul_k)
        /*0014*/ 	.word	0x00000000


	//----- nvinfo : EIATTR_FRAME_SIZE
	.align		4
.L_3:
        /*0018*/ 	.byte	0x04, 0x11
        /*001a*/ 	.short	(.L_5 - .L_4)
	.align		4
.L_4:
        /*001c*/ 	.word	index@(naive_matmul_k)
        /*0020*/ 	.word	0x00000000


	//----- nvinfo : EIATTR_MIN_STACK_SIZE
	.align		4
.L_5:
        /*0024*/ 	.byte	0x04, 0x12
        /*0026*/ 	.short	(.L_7 - .L_6)
	.align		4
.L_6:
        /*0028*/ 	.word	index@(naive_matmul_k)
        /*002c*/ 	.word	0x00000000
.L_7:


//--------------------- .nv.info.naive_matmul_k   --------------------------
	.section	.nv.info.naive_matmul_k,"",@"SHT_CUDA_INFO"
	.sectionflags	@""
	.align	4


	//----- nvinfo : EIATTR_CUDA_API_VERSION
	.align		4
        /*0000*/ 	.byte	0x04, 0x37
        /*0002*/ 	.short	(.L_9 - .L_8)
.L_8:
        /*0004*/ 	.word	0x0000007c


	//----- nvinfo : EIATTR_SW2861232_WAR
	.align		4
.L_9:
        /*0008*/ 	.byte	0x01, 0x35
	.zero		2


	//----- nvinfo : EIATTR_PARAM_CBANK
	.align		4
        /*000c*/ 	.byte	0x04, 0x0a
        /*000e*/ 	.short	(.L_11 - .L_10)
	.align		4
.L_10:
        /*0010*/ 	.word	index@(.nv.constant0.naive_matmul_k)
        /*0014*/ 	.short	0x0160
        /*0016*/ 	.short	0x0030


	//----- nvinfo : EIATTR_CBANK_PARAM_SIZE
	.align		4
.L_11:
        /*0018*/ 	.byte	0x03, 0x19
        /*001a*/ 	.short	0x0030


	//----- nvinfo : EIATTR_KPARAM_INFO
	.align		4
        /*001c*/ 	.byte	0x04, 0x17
        /*001e*/ 	.short	(.L_13 - .L_12)
.L_12:
        /*0020*/ 	.word	0x00000000
        /*0024*/ 	.short	0x0008
        /*0026*/ 	.short	0x002c
        /*0028*/ 	.byte	0x00, 0xf0, 0x11, 0x00


	//----- nvinfo : EIATTR_KPARAM_INFO
	.align		4
.L_13:
        /*002c*/ 	.byte	0x04, 0x17
        /*002e*/ 	.short	(.L_15 - .L_14)
.L_14:
        /*0030*/ 	.word	0x00000000
        /*0034*/ 	.short	0x0007
        /*0036*/ 	.short	0x0028
        /*0038*/ 	.byte	0x00, 0xf0, 0x11, 0x00


	//----- nvinfo : EIATTR_KPARAM_INFO
	.align		4
.L_15:
        /*003c*/ 	.byte	0x04, 0x17
        /*003e*/ 	.short	(.L_17 - .L_16)
.L_16:
        /*0040*/ 	.word	0x00000000
        /*0044*/ 	.short	0x0006
        /*0046*/ 	.short	0x0024
        /*0048*/ 	.byte	0x00, 0xf0, 0x11, 0x00


	//----- nvinfo : EIATTR_KPARAM_INFO
	.align		4
.L_17:
        /*004c*/ 	.byte	0x04, 0x17
        /*004e*/ 	.short	(.L_19 - .L_18)
.L_18:
        /*0050*/ 	.word	0x00000000
        /*0054*/ 	.short	0x0005
        /*0056*/ 	.short	0x0020
        /*0058*/ 	.byte	0x00, 0xf0, 0x11, 0x00


	//----- nvinfo : EIATTR_KPARAM_INFO
	.align		4
.L_19:
        /*005c*/ 	.byte	0x04, 0x17
        /*005e*/ 	.short	(.L_21 - .L_20)
.L_20:
        /*0060*/ 	.word	0x00000000
        /*0064*/ 	.short	0x0004
        /*0066*/ 	.short	0x001c
        /*0068*/ 	.byte	0x00, 0xf0, 0x11, 0x00


	//----- nvinfo : EIATTR_KPARAM_INFO
	.align		4
.L_21:
        /*006c*/ 	.byte	0x04, 0x17
        /*006e*/ 	.short	(.L_23 - .L_22)
.L_22:
        /*0070*/ 	.word	0x00000000
        /*0074*/ 	.short	0x0003
        /*0076*/ 	.short	0x0018
        /*0078*/ 	.byte	0x00, 0xf0, 0x11, 0x00


	//----- nvinfo : EIATTR_KPARAM_INFO
	.align		4
.L_23:
        /*007c*/ 	.byte	0x04, 0x17
        /*007e*/ 	.short	(.L_25 - .L_24)
.L_24:
        /*0080*/ 	.word	0x00000000
        /*0084*/ 	.short	0x0002
        /*0086*/ 	.short	0x0010
        /*0088*/ 	.byte	0x00, 0xf4, 0x21, 0x00


	//----- nvinfo : EIATTR_KPARAM_INFO
	.align		4
.L_25:
        /*008c*/ 	.byte	0x04, 0x17
        /*008e*/ 	.short	(.L_27 - .L_26)
.L_26:
        /*0090*/ 	.word	0x00000000
        /*0094*/ 	.short	0x0001
        /*0096*/ 	.short	0x0008
        /*0098*/ 	.byte	0x00, 0xf4, 0x21, 0x00


	//----- nvinfo : EIATTR_KPARAM_INFO
	.align		4
.L_27:
        /*009c*/ 	.byte	0x04, 0x17
        /*009e*/ 	.short	(.L_29 - .L_28)
.L_28:
        /*00a0*/ 	.word	0x00000000
        /*00a4*/ 	.short	0x0000
        /*00a6*/ 	.short	0x0000
        /*00a8*/ 	.byte	0x00, 0xf4, 0x21, 0x00


	//----- nvinfo : EIATTR_MAXREG_COUNT
	.align		4
.L_29:
        /*00ac*/ 	.byte	0x03, 0x1b
        /*00ae*/ 	.short	0x00ff


	//----- nvinfo : EIATTR_EXIT_INSTR_OFFSETS
	.align		4
        /*00b0*/ 	.byte	0x04, 0x1c
        /*00b2*/ 	.short	(.L_31 - .L_30)


	//   ....[0]....
.L_30:
        /*00b4*/ 	.word	0x00000b50


	//   ....[1]....
        /*00b8*/ 	.word	0x00000ba0


	//----- nvinfo : EIATTR_REQNTID
	.align		4
.L_31:
        /*00bc*/ 	.byte	0x04, 0x10
        /*00be*/ 	.short	(.L_33 - .L_32)
.L_32:
        /*00c0*/ 	.word	0x00000080
        /*00c4*/ 	.word	0x00000001
        /*00c8*/ 	.word	0x00000001
.L_33:


//--------------------- .nv.callgraph             --------------------------
	.section	.nv.callgraph,"",@"SHT_CUDA_CALLGRAPH"
	.align	4
	.sectionentsize	8
	.align		4
        /*0000*/ 	.word	0x00000000
	.align		4
        /*0004*/ 	.word	0xffffffff
	.align		4
        /*0008*/ 	.word	0x00000000
	.align		4
        /*000c*/ 	.word	0xfffffffe
	.align		4
        /*0010*/ 	.word	0x00000000
	.align		4
        /*0014*/ 	.word	0xfffffffd
	.align		4
        /*0018*/ 	.word	0x00000000
	.align		4
        /*001c*/ 	.word	0xfffffffc


//--------------------- .nv.rel.action            --------------------------
	.section	.nv.rel.action,"",@"SHT_CUDA_RELOCINFO"
	.align	8
	.sectionentsize	8
        /*0000*/ 	.byte	0x73, 0x00, 0x00, 0x00, 0x00, 0x00, 0x00, 0x00, 0x00, 0x00, 0x00, 0x11, 0x25, 0x00, 0x05, 0x36


//--------------------- .nv.constant0.naive_matmul_k --------------------------
	.section	.nv.constant0.naive_matmul_k,"a",@progbits
	.sectionflags	@""
	.align	4
.nv.constant0.naive_matmul_k:
	.zero		400


//--------------------- .text.naive_matmul_k      --------------------------
	.section	.text.naive_matmul_k,"ax",@progbits
	.sectionflags	@"SHF_BARRIERS=1"
	.sectioninfo	@"SHI_REGISTERS=30"
	.align	128
        .global         naive_matmul_k
        .type           naive_matmul_k,@function
        .size           naive_matmul_k,(.L_x_3 - naive_matmul_k)
        .other          naive_matmul_k,@"STO_CUDA_ENTRY STV_DEFAULT"
naive_matmul_k:
.text.naive_matmul_k:
[----:B------:R-:W-:Y:S02]  /*0000*/  MOV R1, c[0x0][0x28] ;  /* 0x00000a0000017a02 */ /* 0x000fe40000000f00 */
[----:B------:R-:W1:Y:S01]  /*0010*/  S2R R18, SR_TID.X ;  /* 0x0000000000127919 */ /* 0x000e620000002100 */
[----:B------:R-:W2:Y:S01]  /*0020*/  S2UR UR4, SR_CTAID.X ;  /* 0x00000000000479c3 */ /* 0x000ea20000002500 */
[----:B------:R-:W-:Y:S01]  /*0030*/  HFMA2.MMA R0, -RZ, RZ, 0, 2.384185791015625e-07 ;  /* 0x00000004ff007435 */ /* 0x000fe200000001ff */
[----:B------:R-:W-:Y:S01]  /*0040*/  ISETP.LT.AND P0, PT, RZ, c[0x0][0x180], PT ;  /* 0x00006000ff007a0c */ /* 0x000fe20003f01270 */
[----:B------:R-:W3:Y:S01]  /*0050*/  S2R R10, SR_CTAID.Y ;  /* 0x00000000000a7919 */ /* 0x000ee20000002600 */
[----:B------:R-:W-:Y:S02]  /*0060*/  ULDC.64 UR12, c[0x0][0x118] ;  /* 0x00004600000c7ab9 */ /* 0x000fe40000000a00 */
[----:B------:R-:W-:Y:S02]  /*0070*/  ULDC UR8, c[0x0][0x180] ;  /* 0x0000600000087ab9 */ /* 0x000fe40000000800 */
[----:B------:R-:W-:Y:S02]  /*0080*/  UISETP.GT.AND UP0, UPT, UR8, 0x10, UPT ;  /* 0x000000100800788c */ /* 0x000fe4000bf04270 */
[----:B------:R-:W-:-:S02]  /*0090*/  ULDC UR7, c[0x0][0x188] ;  /* 0x0000620000077ab9 */ /* 0x000fc40000000800 */
[----:B------:R-:W-:Y:S02]  /*00a0*/  USHF.L.U32 UR7, UR7, 0x4, URZ ;  /* 0x0000000407077899 */ /* 0x000fe4000800063f */
[----:B------:R-:W-:Y:S01]  /*00b0*/  PLOP3.LUT P1, PT, PT, PT, UP0, 0x80, 0x0 ;  /* 0x000000000000781c */ /* 0x000fe20003f2f008 */
[----:B------:R-:W-:-:S03]  /*00c0*/  UISETP.GE.AND UP0, UPT, UR8, 0x1, UPT ;  /* 0x000000010800788c */ /* 0x000fc6000bf06270 */
[----:B------:R-:W-:Y:S02]  /*00d0*/  MOV R7, UR7 ;  /* 0x0000000700077c02 */ /* 0x000fe40008000f00 */
[----:B-1----:R-:W-:Y:S01]  /*00e0*/  SHF.R.U32.HI R9, RZ, 0x3, R18 ;  /* 0x00000003ff097819 */ /* 0x002fe20000011612 */
[----:B--2---:R-:W-:Y:S01]  /*00f0*/  USHF.L.U32 UR4, UR4, 0x4, URZ ;  /* 0x0000000404047899 */ /* 0x004fe2000800063f */
[----:B------:R-:W-:Y:S02]  /*0100*/  SHF.L.U32 R24, R18, 0x1, RZ ;  /* 0x0000000112187819 */ /* 0x000fe400000006ff */
[----:B------:R-:W-:Y:S02]  /*0110*/  SGXT.U32 R9, R9, 0x4 ;  /* 0x000000040909781a */ /* 0x000fe40000000000 */
[----:B---3--:R-:W-:Y:S02]  /*0120*/  SHF.L.U32 R10, R10, 0x4, RZ ;  /* 0x000000040a0a7819 */ /* 0x008fe400000006ff */
[----:B------:R-:W-:-:S02]  /*0130*/  LOP3.LUT R8, R24, 0xe, RZ, 0xc0, !PT ;  /* 0x0000000e18087812 */ /* 0x000fc400078ec0ff */
[C---:B------:R-:W-:Y:S02]  /*0140*/  LOP3.LUT R23, R9.reuse, UR4, RZ, 0xfc, !PT ;  /* 0x0000000409177c12 */ /* 0x040fe4000f8efcff */
[----:B------:R-:W-:Y:S01]  /*0150*/  LOP3.LUT R22, R10, 0xe, R24, 0xf8, !PT ;  /* 0x0000000e0a167812 */ /* 0x000fe200078ef818 */
[----:B------:R-:W-:Y:S01]  /*0160*/  IMAD R21, R9, 0x10, R8 ;  /* 0x0000001009157824 */ /* 0x000fe200078e0208 */
[----:B------:R-:W-:Y:S01]  /*0170*/  SHF.R.U32.HI R25, RZ, 0x3, R18 ;  /* 0x00000003ff197819 */ /* 0x000fe20000011612 */
[----:B------:R-:W-:Y:S02]  /*0180*/  IMAD R5, R23, c[0x0][0x184], R8 ;  /* 0x0000610017057a24 */ /* 0x000fe400078e0208 */
[----:B------:R-:W-:Y:S01]  /*0190*/  IMAD R3, R9, c[0x0][0x188], R22 ;  /* 0x0000620009037a24 */ /* 0x000fe200078e0216 */
[----:B------:R-:W-:Y:S01]  /*01a0*/  SHF.L.U32 R21, R21, 0x2, RZ ;  /* 0x0000000215157819 */ /* 0x000fe200000006ff */
[----:B------:R-:W-:-:S04]  /*01b0*/  IMAD.WIDE R4, R5, R0, c[0x0][0x160] ;  /* 0x0000580005047625 */ /* 0x000fc800078e0200 */
[----:B------:R-:W-:Y:S01]  /*01c0*/  IMAD.WIDE R2, R3, R0, c[0x0][0x168] ;  /* 0x00005a0003027625 */ /* 0x000fe200078e0200 */
[----:B------:R1:W-:Y:S04]  /*01d0*/  LDGSTS.E.64 [R21], [R4.64], P0 ;  /* 0x0000000004157fae */ /* 0x0003e80008121a4c */
[----:B------:R-:W0:Y:S01]  /*01e0*/  LDGDEPBAR ;  /* 0x00000000000079af */ /* 0x000e220000000000 */
[----:B------:R-:W-:-:S03]  /*01f0*/  IMAD.WIDE R6, R7, 0x4, R2 ;  /* 0x0000000407067825 */ /* 0x000fc600078e0202 */
[----:B------:R2:W-:Y:S01]  /*0200*/  LDGSTS.E.64 [R21+0x800], [R2.64], P0 ;  /* 0x0080000002157fae */ /* 0x0005e20008121a4c */
[----:B------:R-:W-:-:S03]  /*0210*/  PLOP3.LUT P0, PT, PT, PT, UP0, 0x80, 0x0 ;  /* 0x000000000000781c */ /* 0x000fc60003f0f008 */
[----:B------:R-:W0:Y:S04]  /*0220*/  LDGDEPBAR ;  /* 0x00000000000079af */ /* 0x000e280000000000 */
[----:B------:R-:W-:Y:S01]  /*0230*/  BAR.SYNC.DEFER_BLOCKING 0x0 ;  /* 0x0000000000007b1d */ /* 0x000fe20000010000 */
[----:B--2---:R-:W-:-:S05]  /*0240*/  CS2R R2, SRZ ;  /* 0x0000000000027805 */ /* 0x004fca000001ff00 */
[----:B------:R-:W-:Y:S01]  /*0250*/  @!PT LDS RZ, [RZ] ;  /* 0x00000000fffff984 */ /* 0x000fe20000000800 */
[----:B------:R-:W-:Y:S01]  /*0260*/  @!PT LDS RZ, [RZ] ;  /* 0x00000000fffff984 */ /* 0x000fe20000000800 */
[----:B------:R-:W-:Y:S01]  /*0270*/  @!PT LDS RZ, [RZ] ;  /* 0x00000000fffff984 */ /* 0x000fe20000000800 */
[----:B------:R1:W-:Y:S04]  /*0280*/  LDGSTS.E.64 [R21+0x400], [R4.64+0x40], P1 ;  /* 0x0040004004157fae */ /* 0x0003e80008921a4c */
[----:B------:R-:W0:Y:S04]  /*0290*/  LDGDEPBAR ;  /* 0x00000000000079af */ /* 0x000e280000000000 */
[----:B------:R1:W-:Y:S04]  /*02a0*/  LDGSTS.E.64 [R21+0xc00], [R6.64], P1 ;  /* 0x00c0000006157fae */ /* 0x0003e80008921a4c */
[----:B------:R-:W0:Y:S01]  /*02b0*/  LDGDEPBAR ;  /* 0x00000000000079af */ /* 0x000e220000000000 */
[----:B------:R-:W-:-:S04]  /*02c0*/  DEPBAR.LE SB0, 0x2 ;  /* 0x000080800000791a */ /* 0x000fc80000000000 */
[----:B------:R-:W-:Y:S06]  /*02d0*/  BAR.SYNC.DEFER_BLOCKING 0x0 ;  /* 0x0000000000007b1d */ /* 0x000fec0000010000 */
[----:B------:R-:W-:Y:S05]  /*02e0*/  @!P0 BRA `(.L_x_0) ;  /* 0x0000074000008947 */ /* 0x000fea0003800000 */
[----:B-1----:R-:W-:Y:S01]  /*02f0*/  USHF.R.S32.HI UR5, URZ, 0x1f, UR7 ;  /* 0x0000001f3f057899 */ /* 0x002fe20008011407 */
[C---:B------:R-:W-:Y:S01]  /*0300*/  IADD3 R3, R9.reuse, UR4, RZ ;  /* 0x0000000409037c10 */ /* 0x040fe2000fffe0ff */
[----:B------:R-:W-:Y:S01]  /*0310*/  USHF.L.U32 UR6, UR7, 0x3, URZ ;  /* 0x0000000307067899 */ /* 0x000fe2000800063f */
[----:B------:R-:W-:Y:S01]  /*0320*/  IMAD R9, R9, c[0x0][0x188], R10 ;  /* 0x0000620009097a24 */ /* 0x000fe200078e020a */
[----:B------:R-:W-:Y:S01]  /*0330*/  USHF.L.U64.HI UR4, UR7, 0x3, UR5 ;  /* 0x0000000307047899 */ /* 0x000fe20008010205 */
[C---:B------:R-:W-:Y:S01]  /*0340*/  LOP3.LUT R20, R18.reuse, 0x70, RZ, 0xc0, !PT ;  /* 0x0000007012147812 */ /* 0x040fe200078ec0ff */
[----:B------:R-:W-:Y:S01]  /*0350*/  IMAD R5, R3, c[0x0][0x184], R8 ;  /* 0x0000610003057a24 */ /* 0x000fe200078e0208 */
[----:B------:R-:W-:Y:S01]  /*0360*/  LOP3.LUT R19, R18, 0xf, RZ, 0xc0, !PT ;  /* 0x0000000f12137812 */ /* 0x000fe200078ec0ff */
[----:B------:R-:W-:Y:S01]  /*0370*/  IMAD.MOV.U32 R7, RZ, RZ, RZ ;  /* 0x000000ffff077224 */ /* 0x000fe200078e00ff */
[----:B------:R-:W-:Y:S01]  /*0380*/  MOV R2, UR6 ;  /* 0x0000000600027c02 */ /* 0x000fe20008000f00 */
[----:B------:R-:W-:Y:S01]  /*0390*/  IMAD.U32 R3, RZ, RZ, UR4 ;  /* 0x00000004ff037e24 */ /* 0x000fe2000f8e00ff */
[----:B------:R-:W-:Y:S01]  /*03a0*/  IADD3 R9, R8, R9, RZ ;  /* 0x0000000908097210 */ /* 0x000fe20007ffe0ff */
[----:B------:R-:W-:Y:S01]  /*03b0*/  IMAD.WIDE R4, R5, R0, c[0x0][0x160] ;  /* 0x0000580005047625 */ /* 0x000fe200078e0200 */
[----:B------:R-:W-:-:S02]  /*03c0*/  USHF.L.U64.HI UR10, UR7, 0x2, UR5 ;  /* 0x00000002070a7899 */ /* 0x000fc40008010205 */
[----:B------:R-:W-:Y:S01]  /*03d0*/  UIADD3 UR8, UR8, -0x20, URZ ;  /* 0xffffffe008087890 */ /* 0x000fe2000fffe03f */
[----:B------:R-:W-:Y:S01]  /*03e0*/  IMAD.WIDE R2, R9, 0x4, R2 ;  /* 0x0000000409027825 */ /* 0x000fe200078e0202 */
[----:B------:R-:W-:Y:S01]  /*03f0*/  IADD3 R16, P1, R4, 0x80, RZ ;  /* 0x0000008004107810 */ /* 0x000fe20007f3e0ff */
[----:B------:R-:W-:Y:S02]  /*0400*/  UMOV UR11, 0x800 ;  /* 0x00000800000b7882 */ /* 0x000fe40000000000 */
[----:B------:R-:W-:Y:S01]  /*0410*/  UMOV UR9, 0x1 ;  /* 0x0000000100097882 */ /* 0x000fe20000000000 */
[----:B------:R-:W-:Y:S01]  /*0420*/  IADD3 R2, P0, R2, c[0x0][0x168], RZ ;  /* 0x00005a0002027a10 */ /* 0x000fe20007f1e0ff */
[----:B------:R-:W-:Y:S01]  /*0430*/  UMOV UR4, URZ ;  /* 0x0000003f00047c82 */ /* 0x000fe20008000000 */
[----:B------:R-:W-:Y:S01]  /*0440*/  IADD3.X R17, RZ, R5, RZ, P1, !PT ;  /* 0x00000005ff117210 */ /* 0x000fe20000ffe4ff */
[----:B------:R-:W-:Y:S01]  /*0450*/  UMOV UR5, URZ ;  /* 0x0000003f00057c82 */ /* 0x000fe20008000000 */
[----:B------:R-:W-:Y:S01]  /*0460*/  IADD3.X R3, R3, c[0x0][0x16c], RZ, P0, !PT ;  /* 0x00005b0003037a10 */ /* 0x000fe200007fe4ff */
[----:B------:R-:W-:Y:S01]  /*0470*/  UMOV UR6, URZ ;  /* 0x0000003f00067c82 */ /* 0x000fe20008000000 */
[----:B------:R-:W-:-:S02]  /*0480*/  MOV R5, RZ ;  /* 0x000000ff00057202 */ /* 0x000fc40000000f00 */
.L_x_1:
[----:B------:R-:W-:Y:S01]  /*0490*/  LDS R6, [R19.X4+UR11] ;  /* 0x0000000b13067984 */ /* 0x000fe20008004800 */
[----:B------:R-:W-:-:S02]  /*04a0*/  UIADD3 UR9, UR9, 0x1, URZ ;  /* 0x0000000109097890 */ /* 0x000fc4000fffe03f */
[----:B------:R-:W-:Y:S01]  /*04b0*/  UISETP.GE.AND UP0, UPT, UR4, UR8, UPT ;  /* 0x000000080400728c */ /* 0x000fe2000bf06270 */
[----:B------:R-:W1:Y:S01]  /*04c0*/  LDS.128 R8, [R20.X4+UR5] ;  /* 0x0000000514087984 */ /* 0x000e620008004c00 */
[----:B------:R-:W-:Y:S02]  /*04d0*/  UISETP.GE.AND UP1, UPT, UR9, 0x2, UPT ;  /* 0x000000020900788c */ /* 0x000fe4000bf26270 */
[----:B------:R-:W-:Y:S01]  /*04e0*/  UIADD3 UR6, UR6, 0x1, URZ ;  /* 0x0000000106067890 */ /* 0x000fe2000fffe03f */
[----:B------:R-:W2:Y:S01]  /*04f0*/  LDS.128 R12, [R20.X4+UR5+0x200] ;  /* 0x00020005140c7984 */ /* 0x000ea20008004c00 */
[----:B------:R-:W-:Y:S01]  /*0500*/  USEL UR9, UR9, URZ, !UP1 ;  /* 0x0000003f09097287 */ /* 0x000fe2000c800000 */
[----:B------:R-:W-:Y:S01]  /*0510*/  PLOP3.LUT P0, PT, PT, PT, UP0, 0x80, 0x0 ;  /* 0x000000000000781c */ /* 0x000fe20003f0f008 */
[----:B------:R-:W-:Y:S01]  /*0520*/  UISETP.GE.AND UP0, UPT, UR6, 0x2, UPT ;  /* 0x000000020600788c */ /* 0x000fe2000bf06270 */
[----:B------:R-:W3:Y:S01]  /*0530*/  LDS R4, [R19.X4+UR11+0x40] ;  /* 0x0000400b13047984 */ /* 0x000ee20008004800 */
[----:B------:R-:W-:-:S02]  /*0540*/  UIADD3 UR4, UR4, 0x10, URZ ;  /* 0x0000001004047890 */ /* 0x000fc4000fffe03f */
[----:B------:R-:W-:Y:S01]  /*0550*/  USEL UR6, UR6, URZ, !UP0 ;  /* 0x0000003f06067287 */ /* 0x000fe2000c000000 */
[----:B------:R-:W4:Y:S01]  /*0560*/  LDS R27, [R19.X4+UR11+0x80] ;  /* 0x0000800b131b7984 */ /* 0x000f220008004800 */
[----:B-1----:R-:W-:-:S03]  /*0570*/  FFMA R5, R8, R6, R5 ;  /* 0x0000000608057223 */ /* 0x002fc60000000005 */
[----:B------:R-:W1:Y:S01]  /*0580*/  LDS R8, [R19.X4+UR11+0xc0] ;  /* 0x0000c00b13087984 */ /* 0x000e620008004800 */
[----:B--2---:R-:W-:Y:S02]  /*0590*/  FFMA R12, R12, R6, R7 ;  /* 0x000000060c0c7223 */ /* 0x004fe40000000007 */
[C---:B---3--:R-:W-:Y:S02]  /*05a0*/  FFMA R5, R4.reuse, R9, R5 ;  /* 0x0000000904057223 */ /* 0x048fe40000000005 */
[----:B------:R-:W-:Y:S01]  /*05b0*/  FFMA R12, R4, R13, R12 ;  /* 0x0000000d040c7223 */ /* 0x000fe2000000000c */
[----:B------:R-:W-:Y:S01]  /*05c0*/  LDS R9, [R19.X4+UR11+0x100] ;  /* 0x0001000b13097984 */ /* 0x000fe20008004800 */
[C---:B----4-:R-:W-:Y:S02]  /*05d0*/  FFMA R10, R27.reuse, R10, R5 ;  /* 0x0000000a1b0a7223 */ /* 0x050fe40000000005 */
[----:B------:R-:W-:Y:S01]  /*05e0*/  FFMA R12, R27, R14, R12 ;  /* 0x0000000e1b0c7223 */ /* 0x000fe2000000000c */
[----:B------:R-:W2:Y:S04]  /*05f0*/  LDS.128 R4, [R20.X4+UR5+0x10] ;  /* 0x0000100514047984 */ /* 0x000ea80008004c00 */
[----:B------:R-:W-:Y:S01]  /*0600*/  LDS R27, [R19.X4+UR11+0x180] ;  /* 0x0001800b131b7984 */ /* 0x000fe20008004800 */
[----:B-1----:R-:W-:-:S02]  /*0610*/  FFMA R10, R8, R11, R10 ;  /* 0x0000000b080a7223 */ /* 0x002fc4000000000a */
[----:B------:R-:W-:Y:S02]  /*0620*/  FFMA R11, R8, R15, R12 ;  /* 0x0000000f080b7223 */ /* 0x000fe4000000000c */
[----:B------:R-:W1:Y:S04]  /*0630*/  LDS.128 R12, [R20.X4+UR5+0x210] ;  /* 0x00021005140c7984 */ /* 0x000e680008004c00 */
[----:B------:R-:W3:Y:S01]  /*0640*/  LDS R8, [R19.X4+UR11+0x140] ;  /* 0x0001400b13087984 */ /* 0x000ee20008004800 */
[----:B--2---:R-:W-:-:S03]  /*0650*/  FFMA R10, R4, R9, R10 ;  /* 0x00000009040a7223 */ /* 0x004fc6000000000a */
[----:B------:R-:W2:Y:S01]  /*0660*/  LDS R4, [R19.X4+UR11+0x1c0] ;  /* 0x0001c00b13047984 */ /* 0x000ea20008004800 */
[----:B-1----:R-:W-:Y:S02]  /*0670*/  FFMA R11, R12, R9, R11 ;  /* 0x000000090c0b7223 */ /* 0x002fe4000000000b */
[C---:B---3--:R-:W-:Y:S02]  /*0680*/  FFMA R5, R8.reuse, R5, R10 ;  /* 0x0000000508057223 */ /* 0x048fe4000000000a */
[----:B------:R-:W-:Y:S02]  /*0690*/  FFMA R12, R8, R13, R11 ;  /* 0x0000000d080c7223 */ /* 0x000fe4000000000b */
[----:B------:R-:W-:Y:S01]  /*06a0*/  LDS R13, [R19.X4+UR11+0x200] ;  /* 0x0002000b130d7984 */ /* 0x000fe20008004800 */
[C---:B------:R-:W-:Y:S02]  /*06b0*/  FFMA R5, R27.reuse, R6, R5 ;  /* 0x000000061b057223 */ /* 0x040fe40000000005 */
[----:B------:R-:W-:Y:S01]  /*06c0*/  FFMA R12, R27, R14, R12 ;  /* 0x0000000e1b0c7223 */ /* 0x000fe2000000000c */
[----:B------:R-:W1:Y:S01]  /*06d0*/  LDS.128 R8, [R20.X4+UR5+0x20] ;  /* 0x0000200514087984 */ /* 0x000e620008004c00 */
[C---:B--2---:R-:W-:Y:S01]  /*06e0*/  FFMA R14, R4.reuse, R7, R5 ;  /* 0x00000007040e7223 */ /* 0x044fe20000000005 */
[----:B------:R-:W-:Y:S01]  /*06f0*/  MOV R27, UR7 ;  /* 0x00000007001b7c02 */ /* 0x000fe20008000f00 */
[----:B------:R-:W-:-:S02]  /*0700*/  FFMA R26, R4, R15, R12 ;  /* 0x0000000f041a7223 */ /* 0x000fc4000000000c */
[----:B------:R-:W2:Y:S04]  /*0710*/  LDS.128 R4, [R20.X4+UR5+0x220] ;  /* 0x0002200514047984 */ /* 0x000ea80008004c00 */
[----:B------:R-:W3:Y:S04]  /*0720*/  LDS R12, [R19.X4+UR11+0x240] ;  /* 0x0002400b130c7984 */ /* 0x000ee80008004800 */
[----:B------:R-:W4:Y:S01]  /*0730*/  LDS R15, [R19.X4+UR11+0x280] ;  /* 0x0002800b130f7984 */ /* 0x000f220008004800 */
[----:B-1----:R-:W-:-:S03]  /*0740*/  FFMA R14, R8, R13, R14 ;  /* 0x0000000d080e7223 */ /* 0x002fc6000000000e */
[----:B------:R-:W1:Y:S01]  /*0750*/  LDS R8, [R19.X4+UR11+0x2c0] ;  /* 0x0002c00b13087984 */ /* 0x000e620008004800 */
[----:B--2---:R-:W-:Y:S02]  /*0760*/  FFMA R4, R4, R13, R26 ;  /* 0x0000000d04047223 */ /* 0x004fe4000000001a */
[C---:B---3--:R-:W-:Y:S02]  /*0770*/  FFMA R9, R12.reuse, R9, R14 ;  /* 0x000000090c097223 */ /* 0x048fe4000000000e */
[----:B------:R-:W-:Y:S02]  /*0780*/  FFMA R4, R12, R5, R4 ;  /* 0x000000050c047223 */ /* 0x000fe40000000004 */
[C---:B----4-:R-:W-:Y:S02]  /*0790*/  FFMA R10, R15.reuse, R10, R9 ;  /* 0x0000000a0f0a7223 */ /* 0x050fe40000000009 */
[----:B------:R-:W-:Y:S01]  /*07a0*/  FFMA R4, R15, R6, R4 ;  /* 0x000000060f047223 */ /* 0x000fe20000000004 */
[----:B------:R-:W-:Y:S04]  /*07b0*/  LDS R9, [R19.X4+UR11+0x300] ;  /* 0x0003000b13097984 */ /* 0x000fe80008004800 */
[----:B------:R-:W2:Y:S01]  /*07c0*/  LDS.128 R12, [R20.X4+UR5+0x30] ;  /* 0x00003005140c7984 */ /* 0x000ea20008004c00 */
[----:B-1----:R-:W-:-:S02]  /*07d0*/  FFMA R10, R8, R11, R10 ;  /* 0x0000000b080a7223 */ /* 0x002fc4000000000a */
[----:B------:R-:W-:Y:S02]  /*07e0*/  FFMA R11, R8, R7, R4 ;  /* 0x00000007080b7223 */ /* 0x000fe40000000004 */
[----:B------:R-:W1:Y:S04]  /*07f0*/  LDS R8, [R19.X4+UR11+0x340] ;  /* 0x0003400b13087984 */ /* 0x000e680008004800 */
[----:B------:R-:W3:Y:S01]  /*0800*/  LDS.128 R4, [R20.X4+UR5+0x230] ;  /* 0x0002300514047984 */ /* 0x000ee20008004c00 */
[----:B------:R-:W-:Y:S02]  /*0810*/  ULDC UR5, c[0x0][0x180] ;  /* 0x0000600000057ab9 */ /* 0x000fe40000000800 */
[----:B------:R-:W-:Y:S02]  /*0820*/  UISETP.GE.AND UP0, UPT, UR4, UR5, UPT ;  /* 0x000000050400728c */ /* 0x000fe4000bf06270 */
[----:B------:R-:W-:-:S04]  /*0830*/  USHF.L.U32 UR5, UR6, 0xa, URZ ;  /* 0x0000000a06057899 */ /* 0x000fc8000800063f */
[----:B------:R-:W-:Y:S01]  /*0840*/  PLOP3.LUT P2, PT, PT, PT, UP0, 0x80, 0x0 ;  /* 0x000000000000781c */ /* 0x000fe20003f4f008 */
[----:B--2---:R-:W-:Y:S01]  /*0850*/  FFMA R10, R12, R9, R10 ;  /* 0x000000090c0a7223 */ /* 0x004fe2000000000a */
[----:B------:R-:W-:-:S03]  /*0860*/  MOV R12, UR9 ;  /* 0x00000009000c7c02 */ /* 0x000fc60008000f00 */
[----:B-1----:R-:W-:Y:S02]  /*0870*/  FFMA R13, R8, R13, R10 ;  /* 0x0000000d080d7223 */ /* 0x002fe4000000000a */
[----:B---3--:R-:W-:Y:S01]  /*0880*/  FFMA R10, R4, R9, R11 ;  /* 0x00000009040a7223 */ /* 0x008fe2000000000b */
[----:B------:R-:W-:Y:S01]  /*0890*/  LEA R11, R12, R21, 0xa ;  /* 0x000000150c0b7211 */ /* 0x000fe200078e50ff */
[----:B------:R-:W1:Y:S02]  /*08a0*/  LDS R9, [R19.X4+UR11+0x380] ;  /* 0x0003800b13097984 */ /* 0x000e640008004800 */
[----:B------:R-:W-:Y:S02]  /*08b0*/  FFMA R5, R8, R5, R10 ;  /* 0x0000000508057223 */ /* 0x000fe4000000000a */
[----:B------:R-:W2:Y:S01]  /*08c0*/  LDS R4, [R19.X4+UR11+0x3c0] ;  /* 0x0003c00b13047984 */ /* 0x000ea20008004800 */
[----:B------:R-:W-:-:S03]  /*08d0*/  UIADD3 UR11, UR5, 0x800, URZ ;  /* 0x00000800050b7890 */ /* 0x000fc6000fffe03f */
[----:B------:R-:W-:Y:S06]  /*08e0*/  BAR.SYNC.DEFER_BLOCKING 0x0 ;  /* 0x0000000000007b1d */ /* 0x000fec0000010000 */
[----:B------:R-:W-:Y:S01]  /*08f0*/  @!PT LDS RZ, [RZ] ;  /* 0x00000000fffff984 */ /* 0x000fe20000000800 */
[----:B------:R-:W-:Y:S01]  /*0900*/  @!PT LDS RZ, [RZ] ;  /* 0x00000000fffff984 */ /* 0x000fe20000000800 */
[----:B------:R-:W-:Y:S01]  /*0910*/  @!PT LDS RZ, [RZ] ;  /* 0x00000000fffff984 */ /* 0x000fe20000000800 */
[----:B------:R3:W-:Y:S04]  /*0920*/  LDGSTS.E.64 [R11], [R16.64], !P0 ;  /* 0x00000000100b7fae */ /* 0x0007e8000c121a4c */
[----:B------:R-:W0:Y:S04]  /*0930*/  LDGDEPBAR ;  /* 0x00000000000079af */ /* 0x000e280000000000 */
[----:B------:R4:W-:Y:S01]  /*0940*/  LDGSTS.E.64 [R11+0x800], [R2.64], !P0 ;  /* 0x00800000020b7fae */ /* 0x0009e2000c121a4c */
[----:B-1----:R-:W-:-:S02]  /*0950*/  FFMA R13, R9, R14, R13 ;  /* 0x0000000e090d7223 */ /* 0x002fc4000000000d */
[----:B------:R-:W-:Y:S01]  /*0960*/  FFMA R6, R9, R6, R5 ;  /* 0x0000000609067223 */ /* 0x000fe20000000005 */
[----:B------:R-:W0:Y:S01]  /*0970*/  LDGDEPBAR ;  /* 0x00000000000079af */ /* 0x000e220000000000 */
[----:B---3--:R-:W-:Y:S01]  /*0980*/  IADD3 R16, P1, R16, 0x40, RZ ;  /* 0x0000004010107810 */ /* 0x008fe20007f3e0ff */
[C---:B--2---:R-:W-:Y:S02]  /*0990*/  FFMA R5, R4.reuse, R15, R13 ;  /* 0x0000000f04057223 */ /* 0x044fe4000000000d */
[----:B------:R-:W-:Y:S01]  /*09a0*/  FFMA R7, R4, R7, R6 ;  /* 0x0000000704077223 */ /* 0x000fe20000000006 */
[----:B------:R-:W-:Y:S02]  /*09b0*/  IADD3.X R17, RZ, R17, RZ, P1, !PT ;  /* 0x00000011ff117210 */ /* 0x000fe40000ffe4ff */
[----:B----4-:R-:W-:-:S04]  /*09c0*/  LEA R2, P0, R27, R2, 0x2 ;  /* 0x000000021b027211 */ /* 0x010fc800078010ff */
[----:B------:R-:W-:Y:S01]  /*09d0*/  IADD3.X R3, R3, UR10, RZ, P0, !PT ;  /* 0x0000000a03037c10 */ /* 0x000fe200087fe4ff */
[----:B------:R-:W-:-:S04]  /*09e0*/  DEPBAR.LE SB0, 0x2 ;  /* 0x000080800000791a */ /* 0x000fc80000000000 */
[----:B------:R-:W-:Y:S06]  /*09f0*/  BAR.SYNC.DEFER_BLOCKING 0x0 ;  /* 0x0000000000007b1d */ /* 0x000fec0000010000 */
[----:B------:R-:W-:Y:S05]  /*0a00*/  @!P2 BRA `(.L_x_1) ;  /* 0xfffffa800000a947 */ /* 0x000fea000383ffff */
[----:B------:R-:W-:Y:S01]  /*0a10*/  IMAD.MOV.U32 R2, RZ, RZ, R5 ;  /* 0x000000ffff027224 */ /* 0x000fe200078e0005 */
[----:B------:R-:W-:Y:S02]  /*0a20*/  MOV R3, R7 ;  /* 0x0000000700037202 */ /* 0x000fe40000000f00 */
.L_x_0:
[----:B-1----:R-:W-:-:S04]  /*0a30*/  DEPBAR.LE SB0, 0x0 ;  /* 0x000080000000791a */ /* 0x002fc80000000000 */
[----:B------:R-:W-:Y:S02]  /*0a40*/  LOP3.LUT R18, R18, 0x7f, RZ, 0xc0, !PT ;  /* 0x0000007f12127812 */ /* 0x000fe400078ec0ff */
[----:B------:R-:W-:Y:S02]  /*0a50*/  LOP3.LUT R25, R25, 0xe, RZ, 0xc0, !PT ;  /* 0x0000000e19197812 */ /* 0x000fe400078ec0ff */
[C---:B------:R-:W-:Y:S02]  /*0a60*/  LOP3.LUT R4, R18.reuse, 0x80, RZ, 0xfc, !PT ;  /* 0x0000008012047812 */ /* 0x040fe400078efcff */
[----:B------:R-:W-:Y:S01]  /*0a70*/  IADD3 R25, R18, R25, RZ ;  /* 0x0000001912197210 */ /* 0x000fe20007ffe0ff */
[----:B------:R-:W-:Y:S01]  /*0a80*/  BAR.SYNC.DEFER_BLOCKING 0x0 ;  /* 0x0000000000007b1d */ /* 0x000fe20000010000 */
[----:B------:R-:W-:Y:S02]  /*0a90*/  SHF.R.U32.HI R4, RZ, 0x3, R4 ;  /* 0x00000003ff047819 */ /* 0x000fe40000011604 */
[----:B------:R-:W-:-:S02]  /*0aa0*/  ISETP.GE.AND P0, PT, R22, c[0x0][0x17c], PT ;  /* 0x00005f0016007a0c */ /* 0x000fc40003f06270 */
[----:B------:R-:W-:Y:S02]  /*0ab0*/  LOP3.LUT R5, R4, 0x1e, RZ, 0xc0, !PT ;  /* 0x0000001e04057812 */ /* 0x000fe400078ec0ff */
[----:B------:R-:W-:Y:S02]  /*0ac0*/  ISETP.LT.AND P0, PT, R23, c[0x0][0x178], !P0 ;  /* 0x00005e0017007a0c */ /* 0x000fe40004701270 */
[----:B------:R-:W-:Y:S02]  /*0ad0*/  IADD3 R18, R18, R5, RZ ;  /* 0x0000000512127210 */ /* 0x000fe40007ffe0ff */
[----:B------:R-:W-:Y:S02]  /*0ae0*/  SHF.R.U32.HI R4, RZ, 0x3, R24 ;  /* 0x00000003ff047819 */ /* 0x000fe40000011618 */
[----:B------:R-:W-:Y:S02]  /*0af0*/  LOP3.LUT R24, R24, 0xfe, RZ, 0xc0, !PT ;  /* 0x000000fe18187812 */ /* 0x000fe400078ec0ff */
[----:B------:R-:W-:-:S04]  /*0b00*/  LOP3.LUT R5, R4, 0x1e, RZ, 0xc0, !PT ;  /* 0x0000001e04057812 */ /* 0x000fc800078ec0ff */
[----:B------:R-:W-:Y:S01]  /*0b10*/  IADD3 R5, R24, R5, RZ ;  /* 0x0000000518057210 */ /* 0x000fe20007ffe0ff */
[----:B------:R1:W-:Y:S04]  /*0b20*/  STS [R25.X4], R2 ;  /* 0x0000000219007388 */ /* 0x0003e80000004800 */
[----:B------:R1:W-:Y:S04]  /*0b30*/  STS [R18.X4+0x200], R3 ;  /* 0x0002000312007388 */ /* 0x0003e80000004800 */
[----:B------:R-:W-:Y:S06]  /*0b40*/  BAR.SYNC.DEFER_BLOCKING 0x0 ;  /* 0x0000000000007b1d */ /* 0x000fec0000010000 */
[----:B------:R-:W-:Y:S05]  /*0b50*/  @!P0 EXIT ;  /* 0x000000000000894d */ /* 0x000fea0003800000 */
[----:B-1----:R-:W1:Y:S01]  /*0b60*/  LDS.64 R4, [R5.X4] ;  /* 0x0000000005047984 */ /* 0x002e620000004a00 */
[----:B------:R-:W-:-:S04]  /*0b70*/  IMAD R3, R23, c[0x0][0x18c], R22 ;  /* 0x0000630017037a24 */ /* 0x000fc800078e0216 */
[----:B------:R-:W-:-:S05]  /*0b80*/  IMAD.WIDE R2, R3, R0, c[0x0][0x170] ;  /* 0x00005c0003027625 */ /* 0x000fca00078e0200 */
[----:B-1----:R-:W-:Y:S01]  /*0b90*/  STG.E.64 [R2.64], R4 ;  /* 0x0000000402007986 */ /* 0x002fe2000c101b0c */
[----:B------:R-:W-:Y:S05]  /*0ba0*/  EXIT ;  /* 0x000000000000794d */ /* 0x000fea0003800000 */
.L_x_2:
[----:B------:R-:W-:-:S00]  /*0bb0*/  BRA `(.L_x_2) ;  /* 0xfffffff000007947 */ /* 0x000fc0000383ffff */
[----:B------:R-:W-:-:S00]  /*0bc0*/  NOP ;  /* 0x0000000000007918 */ /* 0x000fc00000000000 */
        /* <DEDUP_REMOVED lines=11> */
.L_x_3:


//--------------------- .nv.shared.naive_matmul_k --------------------------
	.section	.nv.shared.naive_matmul_k,"aw",@nobits
	.sectionflags	@""
	.align	16
